//
// Generated by NVIDIA NVVM Compiler
//
// Compiler Build ID: CL-36424714
// Cuda compilation tools, release 13.0, V13.0.88
// Based on NVVM 20.0.0
//

.version 9.0
.target sm_100
.address_size 64

	// .globl	_Z6togglePcS_i

.visible .entry _Z6togglePcS_i(
	.param .u64 .ptr .align 1 _Z6togglePcS_i_param_0,
	.param .u64 .ptr .align 1 _Z6togglePcS_i_param_1,
	.param .u32 _Z6togglePcS_i_param_2
)
{
	.reg .pred 	%p<4>;
	.reg .b16 	%rs<8>;
	.reg .b32 	%r<3>;
	.reg .b64 	%rd<13>;

	ld.param.u64 	%rd2, [_Z6togglePcS_i_param_0];
	ld.param.u64 	%rd3, [_Z6togglePcS_i_param_1];
	ld.param.u32 	%r2, [_Z6togglePcS_i_param_2];
	cvta.to.global.u64 	%rd1, %rd3;
	mov.u32 	%r1, %tid.x;
	setp.ge.s32 	%p1, %r1, %r2;
	@%p1 bra 	$L__BB0_6;
	cvta.to.global.u64 	%rd4, %rd2;
	cvt.u64.u32 	%rd5, %r1;
	add.s64 	%rd6, %rd4, %rd5;
	ld.global.u8 	%rs1, [%rd6];
	add.s16 	%rs2, %rs1, -65;
	and.b16  	%rs3, %rs2, 255;
	setp.gt.u16 	%p2, %rs3, 25;
	@%p2 bra 	$L__BB0_3;
	add.s16 	%rs7, %rs1, 32;
	add.s64 	%rd12, %rd1, %rd5;
	st.global.u8 	[%rd12], %rs7;
	bra.uni 	$L__BB0_6;
$L__BB0_3:
	add.s16 	%rs4, %rs1, -97;
	and.b16  	%rs5, %rs4, 255;
	setp.gt.u16 	%p3, %rs5, 25;
	@%p3 bra 	$L__BB0_5;
	add.s16 	%rs6, %rs1, -32;
	add.s64 	%rd10, %rd1, %rd5;
	st.global.u8 	[%rd10], %rs6;
	bra.uni 	$L__BB0_6;
$L__BB0_5:
	add.s64 	%rd8, %rd1, %rd5;
	st.global.u8 	[%rd8], %rs1;
$L__BB0_6:
	ret;

}


// ===== COMPILED SASS (sm_100) =====

	.target	sm_100

	.elftype	@"ET_EXEC"


//--------------------- .note.nv.tkinfo           --------------------------
	.section	.note.nv.tkinfo,"",@"SHT_NOTE"
	.sectionflags	@"SHF_NOTE_NV_TKINFO"
	.tkinfo
        /*0018*/ 	.word	0x00000002
        /*0030*/ 	.string	""
        /*0030*/ 	.string	"ptxas"
        /*0030*/ 	.string	"Cuda compilation tools, release 13.0, V13.0.88"
        /*0030*/ 	.string	"Build cuda_13.0.r13.0/compiler.36424714_0"
        /*0030*/ 	.string	"-arch sm_100 -m 64 "



//--------------------- .note.nv.cuinfo           --------------------------
	.section	.note.nv.cuinfo,"",@"SHT_NOTE"
	.sectionflags	@"SHF_NOTE_NV_CUINFO"
        /*0018*/ 	.short	0x0002
        /*001a*/ 	.short	0x0064
        /*001c*/ 	.short	0x0082
	.zero		2


//--------------------- .nv.info                  --------------------------
	.section	.nv.info,"",@"SHT_CUDA_INFO"
	.align	4


	//----- nvinfo : EIATTR_REGCOUNT
	.align		4
        /*0000*/ 	.byte	0x04, 0x2f
        /*0002*/ 	.short	(.L_1 - .L_0)
	.align		4
.L_0:
        /*0004*/ 	.word	index@(_Z6togglePcS_i)
        /*0008*/ 	.word	0x0000000e


	//----- nvinfo : EIATTR_FRAME_SIZE
	.align		4
.L_1:
        /*000c*/ 	.byte	0x04, 0x11
        /*000e*/ 	.short	(.L_3 - .L_2)
	.align		4
.L_2:
        /*0010*/ 	.word	index@(_Z6togglePcS_i)
        /*0014*/ 	.word	0x00000000


	//----- nvinfo : EIATTR_MIN_STACK_SIZE
	.align		4
.L_3:
        /*0018*/ 	.byte	0x04, 0x12
        /*001a*/ 	.short	(.L_5 - .L_4)
	.align		4
.L_4:
        /*001c*/ 	.word	index@(_Z6togglePcS_i)
        /*0020*/ 	.word	0x00000000
.L_5:


//--------------------- .nv.compat                --------------------------
	.section	.nv.compat,"",@"SHT_CUDA_COMPAT_INFO"
	.align	4
        /*0000*/ 	.byte	0x02, 0x09, 0x00, 0x00, 0x02, 0x02, 0x01, 0x00, 0x02, 0x05, 0x05, 0x00, 0x03, 0x07, 0x01, 0x01
        /*0010*/ 	.byte	0x02, 0x03, 0x00, 0x00, 0x02, 0x06, 0x01, 0x00, 0x04, 0x0b, 0x08, 0x00, 0x09, 0x00, 0x00, 0x00
        /*0020*/ 	.byte	0x00, 0x00, 0x00, 0x00


//--------------------- .nv.info._Z6togglePcS_i   --------------------------
	.section	.nv.info._Z6togglePcS_i,"",@"SHT_CUDA_INFO"
	.sectionflags	@""
	.align	4


	//----- nvinfo : EIATTR_CUDA_API_VERSION
	.align		4
        /*0000*/ 	.byte	0x04, 0x37
        /*0002*/ 	.short	(.L_7 - .L_6)
.L_6:
        /*0004*/ 	.word	0x00000082


	//----- nvinfo : EIATTR_KPARAM_INFO
	.align		4
.L_7:
        /*0008*/ 	.byte	0x04, 0x17
        /*000a*/ 	.short	(.L_9 - .L_8)
.L_8:
        /*000c*/ 	.word	0x00000000
        /*0010*/ 	.short	0x0002
        /*0012*/ 	.short	0x0010
        /*0014*/ 	.byte	0x00, 0xf0, 0x11, 0x00


	//----- nvinfo : EIATTR_KPARAM_INFO
	.align		4
.L_9:
        /*0018*/ 	.byte	0x04, 0x17
        /*001a*/ 	.short	(.L_11 - .L_10)
.L_10:
        /*001c*/ 	.word	0x00000000
        /*0020*/ 	.short	0x0001
        /*0022*/ 	.short	0x0008
        /*0024*/ 	.byte	0x00, 0xf5, 0x21, 0x00


	//----- nvinfo : EIATTR_KPARAM_INFO
	.align		4
.L_11:
        /*0028*/ 	.byte	0x04, 0x17
        /*002a*/ 	.short	(.L_13 - .L_12)
.L_12:
        /*002c*/ 	.word	0x00000000
        /*0030*/ 	.short	0x0000
        /*0032*/ 	.short	0x0000
        /*0034*/ 	.byte	0x00, 0xf5, 0x21, 0x00


	//----- nvinfo : EIATTR_SPARSE_MMA_MASK
	.align		4
.L_13:
        /*0038*/ 	.byte	0x03, 0x50
        /*003a*/ 	.short	0x0000


	//----- nvinfo : EIATTR_MAXREG_COUNT
	.align		4
        /*003c*/ 	.byte	0x03, 0x1b
        /*003e*/ 	.short	0x00ff


	//----- nvinfo : EIATTR_MERCURY_ISA_VERSION
	.align		4
        /*0040*/ 	.byte	0x03, 0x5f
        /*0042*/ 	.short	0x0101


	//----- nvinfo : EIATTR_VRC_CTA_INIT_COUNT
	.align		4
        /*0044*/ 	.byte	0x02, 0x4a
	.zero		1
	.zero		1


	//----- nvinfo : EIATTR_EXIT_INSTR_OFFSETS
	.align		4
        /*0048*/ 	.byte	0x04, 0x1c
        /*004a*/ 	.short	(.L_15 - .L_14)


	//   ....[0]....
.L_14:
        /*004c*/ 	.word	0x00000040


	//   ....[1]....
        /*0050*/ 	.word	0x00000120


	//   ....[2]....
        /*0054*/ 	.word	0x000001b0


	//   ....[3]....
        /*0058*/ 	.word	0x00000200


	//----- nvinfo : EIATTR_CBANK_PARAM_SIZE
	.align		4
.L_15:
        /*005c*/ 	.byte	0x03, 0x19
        /*005e*/ 	.short	0x0014


	//----- nvinfo : EIATTR_PARAM_CBANK
	.align		4
        /*0060*/ 	.byte	0x04, 0x0a
        /*0062*/ 	.short	(.L_17 - .L_16)
	.align		4
.L_16:
        /*0064*/ 	.word	index@(.nv.constant0._Z6togglePcS_i)
        /*0068*/ 	.short	0x0380
        /*006a*/ 	.short	0x0014


	//----- nvinfo : EIATTR_SW_WAR
	.align		4
.L_17:
        /*006c*/ 	.byte	0x04, 0x36
        /*006e*/ 	.short	(.L_19 - .L_18)
.L_18:
        /*0070*/ 	.word	0x00000008
.L_19:


//--------------------- .nv.callgraph             --------------------------
	.section	.nv.callgraph,"",@"SHT_CUDA_CALLGRAPH"
	.align	4
	.sectionentsize	8
	.align		4
        /*0000*/ 	.word	0x00000000
	.align		4
        /*0004*/ 	.word	0xffffffff
	.align		4
        /*0008*/ 	.word	0x00000000
	.align		4
        /*000c*/ 	.word	0xfffffffe
	.align		4
        /*0010*/ 	.word	0x00000000
	.align		4
        /*0014*/ 	.word	0xfffffffd
	.align		4
        /*0018*/ 	.word	0x00000000
	.align		4
        /*001c*/ 	.word	0xfffffffc


//--------------------- .text._Z6togglePcS_i      --------------------------
	.section	.text._Z6togglePcS_i,"ax",@progbits
	.align	128
        .global         _Z6togglePcS_i
        .type           _Z6togglePcS_i,@function
        .size           _Z6togglePcS_i,(.L_x_1 - _Z6togglePcS_i)
        .other          _Z6togglePcS_i,@"STO_CUDA_ENTRY STV_DEFAULT"
_Z6togglePcS_i:
.text._Z6togglePcS_i:
[----:B------:R-:W-:Y:S01]  /*0000*/  LDC R1, c[0x0][0x37c] ;  /* 0x0000df00ff017b82 */ /* 0x000fe20000000800 */
[----:B------:R-:W0:Y:S01]  /*0010*/  S2R R11, SR_TID.X ;  /* 0x00000000000b7919 */ /* 0x000e220000002100 */
[----:B------:R-:W0:Y:S02]  /*0020*/  LDCU UR4, c[0x0][0x390] ;  /* 0x00007200ff0477ac */ /* 0x000e240008000800 */
[----:B0-----:R-:W-:-:S13]  /*0030*/  ISETP.GE.AND P0, PT, R11, UR4, PT ;  /* 0x000000040b007c0c */ /* 0x001fda000bf06270 */
[----:B------:R-:W-:Y:S05]  /*0040*/  @P0 EXIT ;  /* 0x000000000000094d */ /* 0x000fea0003800000 */
[----:B------:R-:W0:Y:S01]  /*0050*/  LDCU.64 UR6, c[0x0][0x380] ;  /* 0x00007000ff0677ac */ /* 0x000e220008000a00 */
[----:B------:R-:W1:Y:S01]  /*0060*/  LDCU.64 UR4, c[0x0][0x358] ;  /* 0x00006b00ff0477ac */ /* 0x000e620008000a00 */
[----:B0-----:R-:W-:-:S05]  /*0070*/  IADD3 R2, P0, PT, R11, UR6, RZ ;  /* 0x000000060b027c10 */ /* 0x001fca000ff1e0ff */
[----:B------:R-:W-:-:S05]  /*0080*/  IMAD.X R3, RZ, RZ, UR7, P0 ;  /* 0x00000007ff037e24 */ /* 0x000fca00080e06ff */
[----:B-1----:R-:W2:Y:S02]  /*0090*/  LDG.E.U8 R7, desc[UR4][R2.64] ;  /* 0x0000000402077981 */ /* 0x002ea4000c1e1100 */
[----:B--2---:R-:W-:-:S05]  /*00a0*/  VIADD R0, R7, 0xffffffbf ;  /* 0xffffffbf07007836 */ /* 0x004fca0000000000 */
[----:B------:R-:W-:-:S04]  /*00b0*/  LOP3.LUT R0, R0, 0xff, RZ, 0xc0, !PT ;  /* 0x000000ff00007812 */ /* 0x000fc800078ec0ff */
[----:B------:R-:W-:-:S13]  /*00c0*/  ISETP.GT.U32.AND P0, PT, R0, 0x19, PT ;  /* 0x000000190000780c */ /* 0x000fda0003f04070 */
[----:B------:R-:W0:Y:S01]  /*00d0*/  @!P0 LDC.64 R4, c[0x0][0x388] ;  /* 0x0000e200ff048b82 */ /* 0x000e220000000a00 */
[----:B------:R-:W-:Y:S01]  /*00e0*/  @!P0 VIADD R9, R7, 0x20 ;  /* 0x0000002007098836 */ /* 0x000fe20000000000 */
[----:B0-----:R-:W-:-:S05]  /*00f0*/  @!P0 IADD3 R4, P1, PT, R11, R4, RZ ;  /* 0x000000040b048210 */ /* 0x001fca0007f3e0ff */
[----:B------:R-:W-:-:S05]  /*0100*/  @!P0 IMAD.X R5, RZ, RZ, R5, P1 ;  /* 0x000000ffff058224 */ /* 0x000fca00008e0605 */
[----:B------:R0:W-:Y:S01]  /*0110*/  @!P0 STG.E.U8 desc[UR4][R4.64], R9 ;  /* 0x0000000904008986 */ /* 0x0001e2000c101104 */
[----:B------:R-:W-:Y:S05]  /*0120*/  @!P0 EXIT ;  /* 0x000000000000894d */ /* 0x000fea0003800000 */
[----:B------:R-:W-:-:S05]  /*0130*/  VIADD R0, R7, 0xffffff9f ;  /* 0xffffff9f07007836 */ /* 0x000fca0000000000 */
[----:B------:R-:W-:-:S04]  /*0140*/  LOP3.LUT R0, R0, 0xff, RZ, 0xc0, !PT ;  /* 0x000000ff00007812 */ /* 0x000fc800078ec0ff */
[----:B------:R-:W-:-:S13]  /*0150*/  ISETP.GT.U32.AND P0, PT, R0, 0x19, PT ;  /* 0x000000190000780c */ /* 0x000fda0003f04070 */
[----:B------:R-:W1:Y:S01]  /*0160*/  @!P0 LDC.64 R2, c[0x0][0x388] ;  /* 0x0000e200ff028b82 */ /* 0x000e620000000a00 */
[----:B0-----:R-:W-:Y:S01]  /*0170*/  @!P0 VIADD R5, R7, 0xffffffe0 ;  /* 0xffffffe007058836 */ /* 0x001fe20000000000 */
[----:B-1----:R-:W-:-:S05]  /*0180*/  @!P0 IADD3 R2, P1, PT, R11, R2, RZ ;  /* 0x000000020b028210 */ /* 0x002fca0007f3e0ff */
[----:B------:R-:W-:-:S05]  /*0190*/  @!P0 IMAD.X R3, RZ, RZ, R3, P1 ;  /* 0x000000ffff038224 */ /* 0x000fca00008e0603 */
[----:B------:R0:W-:Y:S01]  /*01a0*/  @!P0 STG.E.U8 desc[UR4][R2.64], R5 ;  /* 0x0000000502008986 */ /* 0x0001e2000c101104 */
[----:B------:R-:W-:Y:S05]  /*01b0*/  @!P0 EXIT ;  /* 0x000000000000894d */ /* 0x000fea0003800000 */
[----:B------:R-:W0:Y:S02]  /*01c0*/  LDCU.64 UR6, c[0x0][0x388] ;  /* 0x00007100ff0677ac */ /* 0x000e240008000a00 */
[----:B0-----:R-:W-:-:S05]  /*01d0*/  IADD3 R2, P0, PT, R11, UR6, RZ ;  /* 0x000000060b027c10 */ /* 0x001fca000ff1e0ff */
[----:B------:R-:W-:-:S05]  /*01e0*/  IMAD.X R3, RZ, RZ, UR7, P0 ;  /* 0x00000007ff037e24 */ /* 0x000fca00080e06ff */
[----:B------:R-:W-:Y:S01]  /*01f0*/  STG.E.U8 desc[UR4][R2.64], R7 ;  /* 0x0000000702007986 */ /* 0x000fe2000c101104 */
[----:B------:R-:W-:Y:S05]  /*0200*/  EXIT ;  /* 0x000000000000794d */ /* 0x000fea0003800000 */
.L_x_0:
[----:B------:R-:W-:-:S00]  /*0210*/  BRA `(.L_x_0) ;  /* 0xfffffffc00fc7947 */ /* 0x000fc0000383ffff */
[----:B------:R-:W-:-:S00]  /*0220*/  NOP ;  /* 0x0000000000007918 */ /* 0x000fc00000000000 */
        /* <DEDUP_REMOVED lines=13> */
.L_x_1:


//--------------------- .nv.shared.reserved.0     --------------------------
	.section	.nv.shared.reserved.0,"aw",@nobits
	.weak		__nv_reservedSMEM_offset_0_alias
	.size		__nv_reservedSMEM_offset_0_alias, 0, 64
	.other		__nv_reservedSMEM_offset_0_alias,@"STO_CUDA_RESERVED_SHARED STV_DEFAULT"
__nv_reservedSMEM_offset_0_alias:
	.zero		0
	.zero		64


//--------------------- .nv.constant0._Z6togglePcS_i --------------------------
	.section	.nv.constant0._Z6togglePcS_i,"a",@progbits
	.sectionflags	@""
	.align	4
.nv.constant0._Z6togglePcS_i:
	.zero		916


//--------------------- SYMBOLS --------------------------

	.type		.nv.reservedSmem.offset0,@object
	.size		.nv.reservedSmem.offset0,0x4
